	.headerflags	@"EF_CUDA_TEXMODE_UNIFIED EF_CUDA_64BIT_ADDRESS EF_CUDA_ACCELERATORS EF_CUDA_SM90 EF_CUDA_VIRTUAL_SM(EF_CUDA_SM90)"
	.elftype	@"ET_EXEC"


//--------------------- .nv.info                  --------------------------
	.section	.nv.info,"",@"SHT_CUDA_INFO"
	.align	4


	//----- nvinfo : EIATTR_REGCOUNT
	.align		4
        /*0000*/ 	.byte	0x04, 0x2f
        /*0002*/ 	.short	(.L_1 - .L_0)
	.align		4
.L_0:
        /*0004*/ 	.word	index@(triton_per_fused_constant_pad_nd_cumsum_mul_4)
        /*0008*/ 	.word	0x0000001f


	//----- nvinfo : EIATTR_MIN_STACK_SIZE
	.align		4
.L_1:
        /*000c*/ 	.byte	0x04, 0x12
        /*000e*/ 	.short	(.L_3 - .L_2)
	.align		4
.L_2:
        /*0010*/ 	.word	index@(triton_per_fused_constant_pad_nd_cumsum_mul_4)
        /*0014*/ 	.word	0x00000000


	//----- nvinfo : EIATTR_FRAME_SIZE
	.align		4
.L_3:
        /*0018*/ 	.byte	0x04, 0x11
        /*001a*/ 	.short	(.L_5 - .L_4)
	.align		4
.L_4:
        /*001c*/ 	.word	index@(triton_per_fused_constant_pad_nd_cumsum_mul_4)
        /*0020*/ 	.word	0x00000000


	//----- nvinfo : EIATTR_MIN_STACK_SIZE
	.align		4
.L_5:
        /*0024*/ 	.byte	0x04, 0x12
        /*0026*/ 	.short	(.L_7 - .L_6)
	.align		4
.L_6:
        /*0028*/ 	.word	index@(triton_per_fused_constant_pad_nd_cumsum_mul_4)
        /*002c*/ 	.word	0x00000000
.L_7:


//--------------------- .nv.info.triton_per_fused_constant_pad_nd_cumsum_mul_4 --------------------------
	.section	.nv.info.triton_per_fused_constant_pad_nd_cumsum_mul_4,"",@"SHT_CUDA_INFO"
	.sectionflags	@""
	.align	4


	//----- nvinfo : EIATTR_CUDA_API_VERSION
	.align		4
        /*0000*/ 	.byte	0x04, 0x37
        /*0002*/ 	.short	(.L_9 - .L_8)
.L_8:
        /*0004*/ 	.word	0x0000007c


	//----- nvinfo : EIATTR_KPARAM_INFO
	.align		4
.L_9:
        /*0008*/ 	.byte	0x04, 0x17
        /*000a*/ 	.short	(.L_11 - .L_10)
.L_10:
        /*000c*/ 	.word	0x00000000
        /*0010*/ 	.short	0x0003
        /*0012*/ 	.short	0x0014
        /*0014*/ 	.byte	0x00, 0xf0, 0x11, 0x00


	//----- nvinfo : EIATTR_KPARAM_INFO
	.align		4
.L_11:
        /*0018*/ 	.byte	0x04, 0x17
        /*001a*/ 	.short	(.L_13 - .L_12)
.L_12:
        /*001c*/ 	.word	0x00000000
        /*0020*/ 	.short	0x0002
        /*0022*/ 	.short	0x0010
        /*0024*/ 	.byte	0x00, 0xf0, 0x11, 0x00


	//----- nvinfo : EIATTR_KPARAM_INFO
	.align		4
.L_13:
        /*0028*/ 	.byte	0x04, 0x17
        /*002a*/ 	.short	(.L_15 - .L_14)
.L_14:
        /*002c*/ 	.word	0x00000000
        /*0030*/ 	.short	0x0001
        /*0032*/ 	.short	0x0008
        /*0034*/ 	.byte	0x00, 0xf4, 0x21, 0x00


	//----- nvinfo : EIATTR_KPARAM_INFO
	.align		4
.L_15:
        /*0038*/ 	.byte	0x04, 0x17
        /*003a*/ 	.short	(.L_17 - .L_16)
.L_16:
        /*003c*/ 	.word	0x00000000
        /*0040*/ 	.short	0x0000
        /*0042*/ 	.short	0x0000
        /*0044*/ 	.byte	0x00, 0xf4, 0x21, 0x00


	//----- nvinfo : EIATTR_SPARSE_MMA_MASK
	.align		4
.L_17:
        /*0048*/ 	.byte	0x03, 0x50
        /*004a*/ 	.short	0x0000


	//----- nvinfo : EIATTR_MAXREG_COUNT
	.align		4
        /*004c*/ 	.byte	0x03, 0x1b
        /*004e*/ 	.short	0x00ff


	//----- nvinfo : EIATTR_COOP_GROUP_MASK_REGIDS
	.align		4
        /*0050*/ 	.byte	0x04, 0x29
        /*0052*/ 	.short	(.L_19 - .L_18)


	//   ....[0]....
.L_18:
        /*0054*/ 	.word	0xffffffff


	//   ....[1]....
        /*0058*/ 	.word	0xffffffff


	//   ....[2]....
        /*005c*/ 	.word	0xffffffff


	//   ....[3]....
        /*0060*/ 	.word	0xffffffff


	//   ....[4]....
        /*0064*/ 	.word	0xffffffff


	//   ....[5]....
        /*0068*/ 	.word	0xffffffff


	//   ....[6]....
        /*006c*/ 	.word	0xffffffff


	//   ....[7]....
        /*0070*/ 	.word	0xffffffff


	//----- nvinfo : EIATTR_COOP_GROUP_INSTR_OFFSETS
	.align		4
.L_19:
        /*0074*/ 	.byte	0x04, 0x28
        /*0076*/ 	.short	(.L_21 - .L_20)


	//   ....[0]....
.L_20:
        /*0078*/ 	.word	0x000002f0


	//   ....[1]....
        /*007c*/ 	.word	0x00000320


	//   ....[2]....
        /*0080*/ 	.word	0x00000330


	//   ....[3]....
        /*0084*/ 	.word	0x00000340


	//   ....[4]....
        /*0088*/ 	.word	0x00000370


	//   ....[5]....
        /*008c*/ 	.word	0x00000390


	//   ....[6]....
        /*0090*/ 	.word	0x000003b0


	//   ....[7]....
        /*0094*/ 	.word	0x000003d0


	//----- nvinfo : EIATTR_EXIT_INSTR_OFFSETS
	.align		4
.L_21:
        /*0098*/ 	.byte	0x04, 0x1c
        /*009a*/ 	.short	(.L_23 - .L_22)


	//   ....[0]....
.L_22:
        /*009c*/ 	.word	0x00000a10


	//   ....[1]....
        /*00a0*/ 	.word	0x00000a30


	//----- nvinfo : EIATTR_REQNTID
	.align		4
.L_23:
        /*00a4*/ 	.byte	0x04, 0x10
        /*00a6*/ 	.short	(.L_25 - .L_24)
.L_24:
        /*00a8*/ 	.word	0x00000100
        /*00ac*/ 	.word	0x00000001
        /*00b0*/ 	.word	0x00000001


	//----- nvinfo : EIATTR_CRS_STACK_SIZE
	.align		4
.L_25:
        /*00b4*/ 	.byte	0x04, 0x1e
        /*00b6*/ 	.short	(.L_27 - .L_26)
.L_26:
        /*00b8*/ 	.word	0x00000000


	//----- nvinfo : EIATTR_CBANK_PARAM_SIZE
	.align		4
.L_27:
        /*00bc*/ 	.byte	0x03, 0x19
        /*00be*/ 	.short	0x0018


	//----- nvinfo : EIATTR_PARAM_CBANK
	.align		4
        /*00c0*/ 	.byte	0x04, 0x0a
        /*00c2*/ 	.short	(.L_29 - .L_28)
	.align		4
.L_28:
        /*00c4*/ 	.word	index@(.nv.constant0.triton_per_fused_constant_pad_nd_cumsum_mul_4)
        /*00c8*/ 	.short	0x0210
        /*00ca*/ 	.short	0x0018


	//----- nvinfo : EIATTR_SW_WAR
	.align		4
.L_29:
        /*00cc*/ 	.byte	0x04, 0x36
        /*00ce*/ 	.short	(.L_31 - .L_30)
.L_30:
        /*00d0*/ 	.word	0x00000008
.L_31:


//--------------------- .nv.callgraph             --------------------------
	.section	.nv.callgraph,"",@"SHT_CUDA_CALLGRAPH"
	.align	4
	.sectionentsize	8
	.align		4
        /*0000*/ 	.word	0x00000000
	.align		4
        /*0004*/ 	.word	0xffffffff
	.align		4
        /*0008*/ 	.word	0x00000000
	.align		4
        /*000c*/ 	.word	0xfffffffe
	.align		4
        /*0010*/ 	.word	0x00000000
	.align		4
        /*0014*/ 	.word	0xfffffffd
	.align		4
        /*0018*/ 	.word	0x00000000
	.align		4
        /*001c*/ 	.word	0xfffffffc


//--------------------- .text.triton_per_fused_constant_pad_nd_cumsum_mul_4 --------------------------
	.section	.text.triton_per_fused_constant_pad_nd_cumsum_mul_4,"ax",@progbits
	.sectionflags	@"SHF_BARRIERS=1"
	.align	128
        .global         triton_per_fused_constant_pad_nd_cumsum_mul_4
        .type           triton_per_fused_constant_pad_nd_cumsum_mul_4,@function
        .size           triton_per_fused_constant_pad_nd_cumsum_mul_4,(.L_x_2 - triton_per_fused_constant_pad_nd_cumsum_mul_4)
        .other          triton_per_fused_constant_pad_nd_cumsum_mul_4,@"STO_CUDA_ENTRY STV_DEFAULT"
triton_per_fused_constant_pad_nd_cumsum_mul_4:
.text.triton_per_fused_constant_pad_nd_cumsum_mul_4:
[----:B------:R-:W0:Y:S02]  /*0000*/  LDC R1, c[0x0][0x28] ;  /* 0x00000a00ff017b82 */ /* 0x000e240000000800 */
[----:B------:R-:W1:Y:S01]  /*0010*/  S2R R0, SR_TID.X ;  /* 0x0000000000007919 */ /* 0x000e620000002100 */
[----:B------:R-:W2:Y:S01]  /*0020*/  LDC.64 R12, c[0x0][0x210] ;  /* 0x00008400ff0c7b82 */ /* 0x000ea20000000a00 */
[----:B------:R-:W-:Y:S01]  /*0030*/  CS2R R6, SRZ ;  /* 0x0000000000067805 */ /* 0x000fe2000001ff00 */
[----:B------:R-:W-:Y:S01]  /*0040*/  ULDC.64 UR6, c[0x0][0x208] ;  /* 0x0000820000067ab9 */ /* 0x000fe20000000a00 */
[----:B------:R-:W3:Y:S01]  /*0050*/  S2R R3, SR_CTAID.X ;  /* 0x0000000000037919 */ /* 0x000ee20000002500 */
[----:B-1----:R-:W-:-:S05]  /*0060*/  IMAD.SHL.U32 R2, R0, 0x4, RZ ;  /* 0x0000000400027824 */ /* 0x002fca00078e00ff */
[----:B------:R-:W-:-:S05]  /*0070*/  LOP3.LUT R2, R2, 0x1c, RZ, 0xc0, !PT ;  /* 0x0000001c02027812 */ /* 0x000fca00078ec0ff */
[----:B---3--:R-:W-:-:S05]  /*0080*/  IMAD R3, R3, 0x20, R2 ;  /* 0x0000002003037824 */ /* 0x008fca00078e0202 */
[----:B------:R-:W-:Y:S02]  /*0090*/  SHF.R.S32.HI R2, RZ, 0x1f, R3 ;  /* 0x0000001fff027819 */ /* 0x000fe40000011403 */
[----:B------:R-:W-:Y:S02]  /*00a0*/  ISETP.GE.AND P0, PT, R3, 0x40, PT ;  /* 0x000000400300780c */ /* 0x000fe40003f06270 */
[----:B------:R-:W-:Y:S02]  /*00b0*/  LEA.HI R11, R2, R3, RZ, 0x4 ;  /* 0x00000003020b7211 */ /* 0x000fe400078f20ff */
[----:B------:R-:W-:Y:S02]  /*00c0*/  SHF.R.U32.HI R2, RZ, 0x3, R0 ;  /* 0x00000003ff027819 */ /* 0x000fe40000011600 */
[----:B------:R-:W-:Y:S02]  /*00d0*/  LOP3.LUT R4, R11, 0xfffffff0, RZ, 0xc0, !PT ;  /* 0xfffffff00b047812 */ /* 0x000fe400078ec0ff */
[----:B------:R-:W-:-:S02]  /*00e0*/  SGXT.U32 R2, R2, 0x5 ;  /* 0x000000050202781a */ /* 0x000fc40000000000 */
[----:B------:R-:W-:Y:S01]  /*00f0*/  SHF.R.S32.HI R11, RZ, 0x4, R11 ;  /* 0x00000004ff0b7819 */ /* 0x000fe2000001140b */
[----:B------:R-:W-:Y:S02]  /*0100*/  IMAD.IADD R5, R3, 0x1, -R4 ;  /* 0x0000000103057824 */ /* 0x000fe400078e0a04 */
[C---:B------:R-:W-:Y:S02]  /*0110*/  VIADD R4, R2.reuse, 0xffffffff ;  /* 0xffffffff02047836 */ /* 0x040fe40000000000 */
[----:B------:R-:W-:-:S03]  /*0120*/  IMAD R8, R2, 0x10, R5 ;  /* 0x0000001002087824 */ /* 0x000fc600078e0205 */
[----:B------:R-:W-:Y:S01]  /*0130*/  ISETP.LT.U32.AND P1, PT, R4, 0x10, !P0 ;  /* 0x000000100400780c */ /* 0x000fe20004721070 */
[----:B------:R-:W-:Y:S01]  /*0140*/  IMAD R3, R11, 0x100, R8 ;  /* 0x000001000b037824 */ /* 0x000fe200078e0208 */
[----:B------:R-:W-:-:S03]  /*0150*/  CS2R R4, SRZ ;  /* 0x0000000000047805 */ /* 0x000fc6000001ff00 */
[----:B------:R-:W-:-:S04]  /*0160*/  VIADD R3, R3, 0xfffffff0 ;  /* 0xfffffff003037836 */ /* 0x000fc80000000000 */
[----:B--2---:R-:W-:-:S05]  /*0170*/  IMAD.WIDE R12, R3, 0x4, R12 ;  /* 0x00000004030c7825 */ /* 0x004fca00078e020c */
[----:B------:R-:W2:Y:S01]  /*0180*/  @P1 LDG.E.128 R4, desc[UR6][R12.64] ;  /* 0x000000060c041981 */ /* 0x000ea2000c1e1d00 */
[--C-:B------:R-:W-:Y:S01]  /*0190*/  SHF.R.U32.HI R3, RZ, 0x3, R0.reuse ;  /* 0x00000003ff037819 */ /* 0x100fe20000011600 */
[----:B------:R-:W1:Y:S01]  /*01a0*/  S2UR UR5, SR_CgaCtaId ;  /* 0x00000000000579c3 */ /* 0x000e620000008800 */
[----:B------:R-:W-:Y:S01]  /*01b0*/  UMOV UR4, 0x400 ;  /* 0x0000040000047882 */ /* 0x000fe20000000000 */
[----:B------:R-:W-:Y:S01]  /*01c0*/  IMAD.SHL.U32 R16, R0, 0x4, RZ ;  /* 0x0000000400107824 */ /* 0x000fe200078e00ff */
[----:B------:R-:W-:Y:S02]  /*01d0*/  SGXT.U32 R3, R3, 0x2 ;  /* 0x000000020303781a */ /* 0x000fe40000000000 */
[----:B------:R-:W-:Y:S02]  /*01e0*/  SHF.R.U32.HI R23, RZ, 0x5, R0 ;  /* 0x00000005ff177819 */ /* 0x000fe40000011600 */
[----:B------:R-:W-:Y:S02]  /*01f0*/  ISETP.NE.AND P2, PT, R3, 0x3, PT ;  /* 0x000000030300780c */ /* 0x000fe40003f45270 */
[----:B------:R-:W-:-:S02]  /*0200*/  SGXT.U32 R23, R23, 0x3 ;  /* 0x000000031717781a */ /* 0x000fc40000000000 */
[----:B------:R-:W-:Y:S01]  /*0210*/  LOP3.LUT R16, R16, 0x1c, RZ, 0xe2, !PT ;  /* 0x0000001c10107812 */ /* 0x000fe200078ee2ff */
[----:B-1----:R-:W-:Y:S01]  /*0220*/  UPRMT UR4, UR5, 0x654, UR4 ;  /* 0x0000065405047896 */ /* 0x002fe20008000004 */
[----:B--2---:R-:W-:Y:S02]  /*0230*/  SEL R4, R4, RZ, P1 ;  /* 0x000000ff04047207 */ /* 0x004fe40000800000 */
[----:B------:R-:W-:Y:S02]  /*0240*/  SEL R5, R5, RZ, P1 ;  /* 0x000000ff05057207 */ /* 0x000fe40000800000 */
[----:B------:R-:W-:Y:S01]  /*0250*/  SEL R6, R6, RZ, P1 ;  /* 0x000000ff06067207 */ /* 0x000fe20000800000 */
[----:B------:R-:W-:Y:S01]  /*0260*/  FMUL R4, R4, 9.9989995956420898438 ;  /* 0x411ffbe704047820 */ /* 0x000fe20000400000 */
[----:B------:R-:W-:Y:S01]  /*0270*/  SEL R7, R7, RZ, P1 ;  /* 0x000000ff07077207 */ /* 0x000fe20000800000 */
[----:B------:R-:W-:Y:S01]  /*0280*/  FMUL R5, R5, 9.9989995956420898438 ;  /* 0x411ffbe705057820 */ /* 0x000fe20000400000 */
[----:B------:R-:W-:Y:S01]  /*0290*/  ISETP.NE.AND P1, PT, R2, RZ, PT ;  /* 0x000000ff0200720c */ /* 0x000fe20003f25270 */
[----:B------:R-:W-:-:S02]  /*02a0*/  FMUL R6, R6, 9.9989995956420898438 ;  /* 0x411ffbe706067820 */ /* 0x000fc40000400000 */
[----:B------:R-:W-:Y:S01]  /*02b0*/  FMUL R7, R7, 9.9989995956420898438 ;  /* 0x411ffbe707077820 */ /* 0x000fe20000400000 */
[----:B------:R-:W-:Y:S02]  /*02c0*/  FSEL R4, R4, 0.0010000000474974513054, P1 ;  /* 0x3a83126f04047808 */ /* 0x000fe40000800000 */
[----:B------:R-:W-:Y:S02]  /*02d0*/  FSEL R5, R5, 0.0010000000474974513054, P1 ;  /* 0x3a83126f05057808 */ /* 0x000fe40000800000 */
[----:B------:R-:W-:Y:S01]  /*02e0*/  FSEL R6, R6, 0.0010000000474974513054, P1 ;  /* 0x3a83126f06067808 */ /* 0x000fe20000800000 */
[----:B------:R-:W1:Y:S01]  /*02f0*/  SHFL.UP PT, R9, R4, 0x8, RZ ;  /* 0x0500000004097989 */ /* 0x000e6200000e00ff */
[----:B------:R-:W-:Y:S02]  /*0300*/  FSEL R7, R7, 0.0010000000474974513054, P1 ;  /* 0x3a83126f07077808 */ /* 0x000fe40000800000 */
[----:B------:R-:W-:Y:S01]  /*0310*/  ISETP.NE.AND P1, PT, R3, RZ, PT ;  /* 0x000000ff0300720c */ /* 0x000fe20003f25270 */
[----:B------:R-:W2:Y:S04]  /*0320*/  SHFL.UP PT, R10, R5, 0x8, RZ ;  /* 0x05000000050a7989 */ /* 0x000ea800000e00ff */
[----:B------:R-:W3:Y:S04]  /*0330*/  SHFL.UP PT, R13, R6, 0x8, RZ ;  /* 0x05000000060d7989 */ /* 0x000ee800000e00ff */
[----:B------:R-:W4:Y:S04]  /*0340*/  SHFL.UP PT, R12, R7, 0x8, RZ ;  /* 0x05000000070c7989 */ /* 0x000f2800000e00ff */
[----:B-1----:R-:W-:Y:S01]  /*0350*/  @P1 FADD R4, R4, R9 ;  /* 0x0000000904041221 */ /* 0x002fe20000000000 */
[----:B--2---:R-:W-:-:S04]  /*0360*/  @P1 FADD R5, R5, R10 ;  /* 0x0000000a05051221 */ /* 0x004fc80000000000 */
[----:B------:R-:W1:Y:S01]  /*0370*/  SHFL.UP PT, R9, R4, 0x10, RZ ;  /* 0x0600000004097989 */ /* 0x000e6200000e00ff */
[----:B---3--:R-:W-:-:S03]  /*0380*/  @P1 FADD R6, R6, R13 ;  /* 0x0000000d06061221 */ /* 0x008fc60000000000 */
[----:B------:R-:W2:Y:S01]  /*0390*/  SHFL.UP PT, R10, R5, 0x10, RZ ;  /* 0x06000000050a7989 */ /* 0x000ea200000e00ff */
[----:B----4-:R-:W-:-:S03]  /*03a0*/  @P1 FADD R7, R7, R12 ;  /* 0x0000000c07071221 */ /* 0x010fc60000000000 */
[----:B------:R-:W3:Y:S01]  /*03b0*/  SHFL.UP PT, R13, R6, 0x10, RZ ;  /* 0x06000000060d7989 */ /* 0x000ee200000e00ff */
[----:B------:R-:W-:-:S03]  /*03c0*/  ISETP.GT.U32.AND P1, PT, R3, 0x1, PT ;  /* 0x000000010300780c */ /* 0x000fc60003f24070 */
[----:B------:R-:W4:Y:S10]  /*03d0*/  SHFL.UP PT, R12, R7, 0x10, RZ ;  /* 0x06000000070c7989 */ /* 0x000f3400000e00ff */
[----:B-1----:R-:W-:Y:S01]  /*03e0*/  @P1 FADD R4, R4, R9 ;  /* 0x0000000904041221 */ /* 0x002fe20000000000 */
[----:B--2---:R-:W-:Y:S01]  /*03f0*/  @P1 FADD R5, R5, R10 ;  /* 0x0000000a05051221 */ /* 0x004fe20000000000 */
[----:B---3--:R-:W-:Y:S01]  /*0400*/  @P1 FADD R6, R6, R13 ;  /* 0x0000000d06061221 */ /* 0x008fe20000000000 */
[----:B----4-:R-:W-:Y:S01]  /*0410*/  @P1 FADD R7, R7, R12 ;  /* 0x0000000c07071221 */ /* 0x010fe20000000000 */
[----:B------:R-:W-:Y:S06]  /*0420*/  @P2 BRA `(.L_x_0) ;  /* 0x0000000000142947 */ /* 0x000fec0003800000 */
[----:B------:R-:W-:-:S05]  /*0430*/  IMAD R0, R23, 0x20, R16 ;  /* 0x0000002017007824 */ /* 0x000fca00078e0210 */
[----:B------:R1:W-:Y:S04]  /*0440*/  STS [R0+UR4], R4 ;  /* 0x0000000400007988 */ /* 0x0003e80008000804 */
[----:B------:R1:W-:Y:S04]  /*0450*/  STS [R0+UR4+0x100], R5 ;  /* 0x0001000500007988 */ /* 0x0003e80008000804 */
[----:B------:R1:W-:Y:S04]  /*0460*/  STS [R0+UR4+0x200], R6 ;  /* 0x0002000600007988 */ /* 0x0003e80008000804 */
[----:B------:R1:W-:Y:S02]  /*0470*/  STS [R0+UR4+0x300], R7 ;  /* 0x0003000700007988 */ /* 0x0003e40008000804 */
.L_x_0:
[----:B------:R-:W-:Y:S05]  /*0480*/  WARPSYNC.ALL ;  /* 0x0000000000007948 */ /* 0x000fea0003800000 */
[----:B------:R-:W-:Y:S01]  /*0490*/  BAR.SYNC.DEFER_BLOCKING 0x0 ;  /* 0x0000000000007b1d */ /* 0x000fe20000010000 */
[----:B------:R-:W-:Y:S01]  /*04a0*/  ISETP.GT.U32.AND P2, PT, R23, 0x1, PT ;  /* 0x000000011700780c */ /* 0x000fe20003f44070 */
[----:B------:R-:W-:Y:S01]  /*04b0*/  IMAD R11, R11, 0x110, R8 ;  /* 0x000001100b0b7824 */ /* 0x000fe200078e0208 */
[C---:B------:R-:W-:Y:S02]  /*04c0*/  ISETP.GT.U32.AND P6, PT, R23.reuse, 0x2, PT ;  /* 0x000000021700780c */ /* 0x040fe40003fc4070 */
[----:B------:R-:W-:-:S02]  /*04d0*/  ISETP.GT.U32.AND P5, PT, R23, 0x3, PT ;  /* 0x000000031700780c */ /* 0x000fc40003fa4070 */
[C---:B------:R-:W-:Y:S02]  /*04e0*/  ISETP.GT.U32.AND P4, PT, R23.reuse, 0x4, PT ;  /* 0x000000041700780c */ /* 0x040fe40003f84070 */
[C---:B------:R-:W-:Y:S02]  /*04f0*/  ISETP.GT.U32.AND P3, PT, R23.reuse, 0x5, PT ;  /* 0x000000051700780c */ /* 0x040fe40003f64070 */
[----:B------:R-:W-:Y:S02]  /*0500*/  ISETP.NE.AND P1, PT, R23, RZ, PT ;  /* 0x000000ff1700720c */ /* 0x000fe40003f25270 */
[----:B------:R-:W-:Y:S01]  /*0510*/  ISETP.LT.U32.AND P0, PT, R2, 0x11, !P0 ;  /* 0x000000110200780c */ /* 0x000fe20004701070 */
[----:B------:R-:W-:Y:S04]  /*0520*/  LDS R3, [R16+UR4] ;  /* 0x0000000410037984 */ /* 0x000fe80008000800 */
[----:B------:R-:W2:Y:S04]  /*0530*/  LDS R10, [R16+UR4+0x20] ;  /* 0x00002004100a7984 */ /* 0x000ea80008000800 */
[----:B------:R-:W3:Y:S04]  /*0540*/  LDS R25, [R16+UR4+0x40] ;  /* 0x0000400410197984 */ /* 0x000ee80008000800 */
[----:B------:R-:W-:Y:S04]  /*0550*/  LDS R15, [R16+UR4+0x100] ;  /* 0x00010004100f7984 */ /* 0x000fe80008000800 */
[----:B------:R-:W4:Y:S04]  /*0560*/  LDS R26, [R16+UR4+0x120] ;  /* 0x00012004101a7984 */ /* 0x000f280008000800 */
[----:B------:R-:W-:Y:S04]  /*0570*/  LDS R19, [R16+UR4+0x200] ;  /* 0x0002000410137984 */ /* 0x000fe80008000800 */
[----:B------:R-:W5:Y:S04]  /*0580*/  LDS R24, [R16+UR4+0x220] ;  /* 0x0002200410187984 */ /* 0x000f680008000800 */
[----:B------:R-:W-:Y:S04]  /*0590*/  LDS R14, [R16+UR4+0x300] ;  /* 0x00030004100e7984 */ /* 0x000fe80008000800 */
[----:B------:R-:W5:Y:S04]  /*05a0*/  LDS R17, [R16+UR4+0x320] ;  /* 0x0003200410117984 */ /* 0x000f680008000800 */
[----:B------:R-:W5:Y:S04]  /*05b0*/  LDS R13, [R16+UR4+0x60] ;  /* 0x00006004100d7984 */ /* 0x000f680008000800 */
[----:B-1----:R-:W1:Y:S04]  /*05c0*/  LDS R0, [R16+UR4+0x80] ;  /* 0x0000800410007984 */ /* 0x002e680008000800 */
[----:B------:R-:W1:Y:S01]  /*05d0*/  LDS R9, [R16+UR4+0x140] ;  /* 0x0001400410097984 */ /* 0x000e620008000800 */
[----:B--2---:R-:W-:-:S03]  /*05e0*/  FADD R10, R3, R10 ;  /* 0x0000000a030a7221 */ /* 0x004fc60000000000 */
[----:B------:R-:W2:Y:S01]  /*05f0*/  LDS R12, [R16+UR4+0xa0] ;  /* 0x0000a004100c7984 */ /* 0x000ea20008000800 */
[C---:B---3--:R-:W-:Y:S01]  /*0600*/  FADD R25, R10.reuse, R25 ;  /* 0x000000190a197221 */ /* 0x048fe20000000000 */
[----:B------:R-:W-:Y:S02]  /*0610*/  FSEL R18, R10, R3, P2 ;  /* 0x000000030a127208 */ /* 0x000fe40001000000 */
[----:B------:R-:W3:Y:S02]  /*0620*/  LDS R22, [R16+UR4+0x160] ;  /* 0x0001600410167984 */ /* 0x000ee40008000800 */
[----:B------:R-:W-:Y:S02]  /*0630*/  FSEL R10, R25, R18, P6 ;  /* 0x00000012190a7208 */ /* 0x000fe40003000000 */
[----:B------:R-:W3:Y:S01]  /*0640*/  LDS R21, [R16+UR4+0x240] ;  /* 0x0002400410157984 */ /* 0x000ee20008000800 */
[----:B----4-:R-:W-:-:S03]  /*0650*/  FADD R26, R15, R26 ;  /* 0x0000001a0f1a7221 */ /* 0x010fc60000000000 */
[----:B------:R-:W4:Y:S02]  /*0660*/  LDS R20, [R16+UR4+0x180] ;  /* 0x0001800410147984 */ /* 0x000f240008000800 */
[----:B------:R-:W-:Y:S02]  /*0670*/  FSEL R15, R26, R15, P2 ;  /* 0x0000000f1a0f7208 */ /* 0x000fe40001000000 */
[----:B------:R-:W4:Y:S01]  /*0680*/  LDS R3, [R16+UR4+0x260] ;  /* 0x0002600410037984 */ /* 0x000f220008000800 */
[----:B-----5:R-:W-:-:S03]  /*0690*/  FADD R24, R19, R24 ;  /* 0x0000001813187221 */ /* 0x020fc60000000000 */
[----:B------:R-:W5:Y:S02]  /*06a0*/  LDS R18, [R16+UR4+0x340] ;  /* 0x0003400410127984 */ /* 0x000f640008000800 */
[----:B------:R-:W-:Y:S01]  /*06b0*/  FSEL R19, R24, R19, P2 ;  /* 0x0000001318137208 */ /* 0x000fe20001000000 */
[----:B------:R-:W-:Y:S01]  /*06c0*/  FADD R17, R14, R17 ;  /* 0x000000110e117221 */ /* 0x000fe20000000000 */
[----:B------:R-:W-:Y:S01]  /*06d0*/  LDS R28, [R16+UR4+0x3c0] ;  /* 0x0003c004101c7984 */ /* 0x000fe20008000800 */
[----:B0-----:R-:W-:-:S03]  /*06e0*/  FADD R13, R25, R13 ;  /* 0x0000000d190d7221 */ /* 0x001fc60000000000 */
[----:B------:R-:W-:Y:S01]  /*06f0*/  FSEL R14, R17, R14, P2 ;  /* 0x0000000e110e7208 */ /* 0x000fe20001000000 */
[----:B------:R-:W0:Y:S01]  /*0700*/  LDS R25, [R16+UR4+0xc0] ;  /* 0x0000c00410197984 */ /* 0x000e220008000800 */
[----:B------:R-:W-:Y:S01]  /*0710*/  ISETP.NE.AND P2, PT, R23, 0x7, PT ;  /* 0x000000071700780c */ /* 0x000fe20003f45270 */
[C---:B-1----:R-:W-:Y:S01]  /*0720*/  FADD R23, R13.reuse, R0 ;  /* 0x000000000d177221 */ /* 0x042fe20000000000 */
[----:B------:R-:W-:Y:S02]  /*0730*/  FSEL R0, R13, R10, P5 ;  /* 0x0000000a0d007208 */ /* 0x000fe40002800000 */
[----:B------:R-:W1:Y:S01]  /*0740*/  LDS R13, [R16+UR4+0x360] ;  /* 0x00036004100d7984 */ /* 0x000e620008000800 */
[----:B------:R-:W-:Y:S01]  /*0750*/  FADD R26, R26, R9 ;  /* 0x000000091a1a7221 */ /* 0x000fe20000000000 */
[C---:B------:R-:W-:Y:S02]  /*0760*/  FSEL R9, R23.reuse, R0, P4 ;  /* 0x0000000017097208 */ /* 0x040fe40002000000 */
[----:B------:R-:W1:Y:S01]  /*0770*/  LDS R10, [R16+UR4+0x280] ;  /* 0x00028004100a7984 */ /* 0x000e620008000800 */
[----:B--2---:R-:W-:Y:S01]  /*0780*/  FADD R12, R23, R12 ;  /* 0x0000000c170c7221 */ /* 0x004fe20000000000 */
[----:B------:R-:W-:-:S02]  /*0790*/  FSEL R23, R26, R15, P6 ;  /* 0x0000000f1a177208 */ /* 0x000fc40003000000 */
[----:B------:R-:W2:Y:S01]  /*07a0*/  LDS R15, [R16+UR4+0x380] ;  /* 0x00038004100f7984 */ /* 0x000ea20008000800 */
[----:B---3--:R-:W-:Y:S01]  /*07b0*/  FADD R26, R26, R22 ;  /* 0x000000161a1a7221 */ /* 0x008fe20000000000 */
[----:B------:R-:W-:Y:S02]  /*07c0*/  FSEL R9, R12, R9, P3 ;  /* 0x000000090c097208 */ /* 0x000fe40001800000 */
[----:B------:R-:W3:Y:S01]  /*07d0*/  LDS R0, [R16+UR4+0x1a0] ;  /* 0x0001a00410007984 */ /* 0x000ee20008000800 */
[----:B------:R-:W-:Y:S01]  /*07e0*/  FADD R24, R24, R21 ;  /* 0x0000001518187221 */ /* 0x000fe20000000000 */
[C---:B------:R-:W-:Y:S02]  /*07f0*/  FSEL R23, R26.reuse, R23, P5 ;  /* 0x000000171a177208 */ /* 0x040fe40002800000 */
[----:B------:R-:W2:Y:S01]  /*0800*/  LDS R21, [R16+UR4+0x2a0] ;  /* 0x0002a00410157984 */ /* 0x000ea20008000800 */
[----:B----4-:R-:W-:Y:S01]  /*0810*/  FADD R20, R26, R20 ;  /* 0x000000141a147221 */ /* 0x010fe20000000000 */
[----:B------:R-:W-:-:S02]  /*0820*/  FSEL R19, R24, R19, P6 ;  /* 0x0000001318137208 */ /* 0x000fc40003000000 */
[----:B------:R-:W4:Y:S01]  /*0830*/  LDS R22, [R16+UR4+0x3a0] ;  /* 0x0003a00410167984 */ /* 0x000f220008000800 */
[----:B------:R-:W-:Y:S01]  /*0840*/  FADD R27, R24, R3 ;  /* 0x00000003181b7221 */ /* 0x000fe20000000000 */
[----:B------:R-:W-:Y:S01]  /*0850*/  FSEL R23, R20, R23, P4 ;  /* 0x0000001714177208 */ /* 0x000fe20002000000 */
[----:B------:R-:W2:Y:S01]  /*0860*/  LDC.64 R2, c[0x0][0x218] ;  /* 0x00008600ff027b82 */ /* 0x000ea20000000a00 */
[----:B------:R-:W2:Y:S01]  /*0870*/  LDS R26, [R16+UR4+0x1c0] ;  /* 0x0001c004101a7984 */ /* 0x000ea20008000800 */
[----:B-----5:R-:W-:Y:S01]  /*0880*/  FADD R18, R17, R18 ;  /* 0x0000001211127221 */ /* 0x020fe20000000000 */
[----:B------:R-:W-:Y:S02]  /*0890*/  FSEL R19, R27, R19, P5 ;  /* 0x000000131b137208 */ /* 0x000fe40002800000 */
[----:B------:R-:W5:Y:S02]  /*08a0*/  LDS R24, [R16+UR4+0x2c0] ;  /* 0x0002c00410187984 */ /* 0x000f640008000800 */
[----:B------:R-:W-:Y:S01]  /*08b0*/  FSEL R14, R18, R14, P6 ;  /* 0x0000000e120e7208 */ /* 0x000fe20003000000 */
[----:B0-----:R-:W-:-:S04]  /*08c0*/  @!P2 FADD R9, R12, R25 ;  /* 0x000000190c09a221 */ /* 0x001fc80000000000 */
[----:B------:R-:W-:Y:S01]  /*08d0*/  @P1 FADD R4, R4, R9 ;  /* 0x0000000904041221 */ /* 0x000fe20000000000 */
[----:B-1----:R-:W-:Y:S01]  /*08e0*/  FADD R13, R18, R13 ;  /* 0x0000000d120d7221 */ /* 0x002fe20000000000 */
[----:B------:R-:W-:-:S04]  /*08f0*/  FADD R10, R27, R10 ;  /* 0x0000000a1b0a7221 */ /* 0x000fc80000000000 */
[----:B------:R-:W-:Y:S01]  /*0900*/  FSEL R14, R13, R14, P5 ;  /* 0x0000000e0d0e7208 */ /* 0x000fe20002800000 */
[----:B--2---:R-:W-:-:S04]  /*0910*/  IMAD.WIDE R2, R11, 0x4, R2 ;  /* 0x000000040b027825 */ /* 0x004fc800078e0202 */
[----:B------:R-:W-:Y:S01]  /*0920*/  FADD R15, R13, R15 ;  /* 0x0000000f0d0f7221 */ /* 0x000fe20000000000 */
[----:B------:R-:W-:Y:S01]  /*0930*/  FSEL R19, R10, R19, P4 ;  /* 0x000000130a137208 */ /* 0x000fe20002000000 */
[----:B---3--:R-:W-:-:S03]  /*0940*/  FADD R0, R20, R0 ;  /* 0x0000000014007221 */ /* 0x008fc60000000000 */
[C---:B------:R-:W-:Y:S01]  /*0950*/  FSEL R14, R15.reuse, R14, P4 ;  /* 0x0000000e0f0e7208 */ /* 0x040fe20002000000 */
[----:B------:R-:W-:Y:S01]  /*0960*/  FADD R21, R10, R21 ;  /* 0x000000150a157221 */ /* 0x000fe20000000000 */
[----:B------:R-:W-:Y:S01]  /*0970*/  FSEL R10, R0, R23, P3 ;  /* 0x00000017000a7208 */ /* 0x000fe20001800000 */
[----:B----4-:R-:W-:-:S03]  /*0980*/  FADD R13, R15, R22 ;  /* 0x000000160f0d7221 */ /* 0x010fc60000000000 */
[----:B------:R-:W-:Y:S01]  /*0990*/  FSEL R19, R21, R19, P3 ;  /* 0x0000001315137208 */ /* 0x000fe20001800000 */
[----:B------:R-:W-:Y:S01]  /*09a0*/  @!P2 FADD R10, R0, R26 ;  /* 0x0000001a000aa221 */ /* 0x000fe20000000000 */
[C---:B------:R-:W-:Y:S01]  /*09b0*/  FSEL R14, R13.reuse, R14, P3 ;  /* 0x0000000e0d0e7208 */ /* 0x040fe20001800000 */
[----:B------:R-:W-:Y:S01]  /*09c0*/  @!P2 FADD R14, R13, R28 ;  /* 0x0000001c0d0ea221 */ /* 0x000fe20000000000 */
[----:B-----5:R-:W-:Y:S01]  /*09d0*/  @!P2 FADD R19, R21, R24 ;  /* 0x000000181513a221 */ /* 0x020fe20000000000 */
[----:B------:R-:W-:Y:S02]  /*09e0*/  @P1 FADD R5, R5, R10 ;  /* 0x0000000a05051221 */ /* 0x000fe40000000000 */
[----:B------:R-:W-:Y:S01]  /*09f0*/  @P1 FADD R7, R7, R14 ;  /* 0x0000000e07071221 */ /* 0x000fe20000000000 */
[----:B------:R-:W-:Y:S01]  /*0a00*/  @P1 FADD R6, R6, R19 ;  /* 0x0000001306061221 */ /* 0x000fe20000000000 */
[----:B------:R-:W-:Y:S06]  /*0a10*/  @!P0 EXIT ;  /* 0x000000000000894d */ /* 0x000fec0003800000 */
[----:B------:R-:W-:Y:S01]  /*0a20*/  STG.E.128 desc[UR6][R2.64], R4 ;  /* 0x0000000402007986 */ /* 0x000fe2000c101d06 */
[----:B------:R-:W-:Y:S05]  /*0a30*/  EXIT ;  /* 0x000000000000794d */ /* 0x000fea0003800000 */
.L_x_1:
[----:B------:R-:W-:-:S00]  /*0a40*/  BRA `(.L_x_1) ;  /* 0xfffffffc00fc7947 */ /* 0x000fc0000383ffff */
[----:B------:R-:W-:-:S00]  /*0a50*/  NOP ;  /* 0x0000000000007918 */ /* 0x000fc00000000000 */
        /* <DEDUP_REMOVED lines=10> */
.L_x_2:


//--------------------- .nv.shared.triton_per_fused_constant_pad_nd_cumsum_mul_4 --------------------------
	.section	.nv.shared.triton_per_fused_constant_pad_nd_cumsum_mul_4,"aw",@nobits
	.sectionflags	@""
	.align	16
	.zero		1024


//--------------------- .nv.constant0.triton_per_fused_constant_pad_nd_cumsum_mul_4 --------------------------
	.section	.nv.constant0.triton_per_fused_constant_pad_nd_cumsum_mul_4,"a",@progbits
	.sectionflags	@""
	.align	4
.nv.constant0.triton_per_fused_constant_pad_nd_cumsum_mul_4:
	.zero		552
